//
// Generated by NVIDIA NVVM Compiler
//
// Compiler Build ID: CL-36424714
// Cuda compilation tools, release 13.0, V13.0.88
// Based on NVVM 20.0.0
//

.version 9.0
.target sm_100
.address_size 64

	// .globl	_Z21convolution_1D_KernelPfS_S_mm

.visible .entry _Z21convolution_1D_KernelPfS_S_mm(
	.param .u64 .ptr .align 1 _Z21convolution_1D_KernelPfS_S_mm_param_0,
	.param .u64 .ptr .align 1 _Z21convolution_1D_KernelPfS_S_mm_param_1,
	.param .u64 .ptr .align 1 _Z21convolution_1D_KernelPfS_S_mm_param_2,
	.param .u64 _Z21convolution_1D_KernelPfS_S_mm_param_3,
	.param .u64 _Z21convolution_1D_KernelPfS_S_mm_param_4
)
{
	.reg .pred 	%p<57>;
	.reg .b32 	%r<30>;
	.reg .b32 	%f<61>;
	.reg .b64 	%rd<76>;

	ld.param.u64 	%rd27, [_Z21convolution_1D_KernelPfS_S_mm_param_0];
	ld.param.u64 	%rd28, [_Z21convolution_1D_KernelPfS_S_mm_param_1];
	ld.param.u64 	%rd24, [_Z21convolution_1D_KernelPfS_S_mm_param_2];
	ld.param.u64 	%rd25, [_Z21convolution_1D_KernelPfS_S_mm_param_3];
	ld.param.u64 	%rd26, [_Z21convolution_1D_KernelPfS_S_mm_param_4];
	cvta.to.global.u64 	%rd1, %rd28;
	cvta.to.global.u64 	%rd2, %rd27;
	mov.u32 	%r8, %ctaid.x;
	mov.u32 	%r9, %ntid.x;
	mov.u32 	%r10, %tid.x;
	mad.lo.s32 	%r11, %r8, %r9, %r10;
	shr.u64 	%rd29, %rd26, 1;
	cvt.u32.u64 	%r1, %rd29;
	sub.s32 	%r2, %r11, %r1;
	cvt.s64.s32 	%rd3, %r11;
	setp.le.u64 	%p1, %rd25, %rd3;
	setp.eq.s64 	%p2, %rd26, 0;
	or.pred  	%p3, %p1, %p2;
	@%p3 bra 	$L__BB0_41;
	cvta.to.global.u64 	%rd31, %rd24;
	shl.b64 	%rd32, %rd3, 2;
	add.s64 	%rd4, %rd31, %rd32;
	add.s64 	%rd33, %rd26, -1;
	and.b64  	%rd5, %rd26, 7;
	setp.lt.u64 	%p4, %rd33, 7;
	mov.b64 	%rd74, 0;
	@%p4 bra 	$L__BB0_20;
	cvt.u32.u64 	%r12, %rd3;
	and.b64  	%rd74, %rd26, -8;
	neg.s64 	%rd7, %rd74;
	sub.s32 	%r13, %r12, %r1;
	add.s32 	%r29, %r13, 3;
	mov.b64 	%rd72, 0;
	mov.u64 	%rd71, %rd1;
$L__BB0_3:
	.pragma "nounroll";
	add.s32 	%r14, %r29, -3;
	setp.lt.s32 	%p5, %r14, 0;
	cvt.s64.s32 	%rd35, %r14;
	setp.le.u64 	%p6, %rd25, %rd35;
	mul.wide.s32 	%rd36, %r14, 4;
	add.s64 	%rd10, %rd2, %rd36;
	or.pred  	%p7, %p5, %p6;
	@%p7 bra 	$L__BB0_5;
	ld.global.f32 	%f1, [%rd10];
	ld.global.f32 	%f2, [%rd71];
	ld.global.f32 	%f3, [%rd4];
	fma.rn.f32 	%f4, %f1, %f2, %f3;
	st.global.f32 	[%rd4], %f4;
$L__BB0_5:
	add.s32 	%r15, %r29, -2;
	setp.lt.s32 	%p8, %r15, 0;
	cvt.s64.s32 	%rd37, %r15;
	setp.le.u64 	%p9, %rd25, %rd37;
	shl.b64 	%rd38, %rd72, 2;
	and.b64  	%rd39, %rd38, 17179869152;
	add.s64 	%rd11, %rd1, %rd39;
	or.pred  	%p10, %p8, %p9;
	@%p10 bra 	$L__BB0_7;
	ld.global.f32 	%f5, [%rd10+4];
	ld.global.f32 	%f6, [%rd11+4];
	ld.global.f32 	%f7, [%rd4];
	fma.rn.f32 	%f8, %f5, %f6, %f7;
	st.global.f32 	[%rd4], %f8;
$L__BB0_7:
	add.s32 	%r16, %r29, -1;
	setp.lt.s32 	%p11, %r16, 0;
	cvt.s64.s32 	%rd40, %r16;
	setp.le.u64 	%p12, %rd25, %rd40;
	or.pred  	%p13, %p11, %p12;
	@%p13 bra 	$L__BB0_9;
	ld.global.f32 	%f9, [%rd10+8];
	ld.global.f32 	%f10, [%rd11+8];
	ld.global.f32 	%f11, [%rd4];
	fma.rn.f32 	%f12, %f9, %f10, %f11;
	st.global.f32 	[%rd4], %f12;
$L__BB0_9:
	setp.lt.s32 	%p14, %r29, 0;
	cvt.s64.s32 	%rd41, %r29;
	setp.le.u64 	%p15, %rd25, %rd41;
	or.pred  	%p16, %p14, %p15;
	@%p16 bra 	$L__BB0_11;
	ld.global.f32 	%f13, [%rd10+12];
	ld.global.f32 	%f14, [%rd11+12];
	ld.global.f32 	%f15, [%rd4];
	fma.rn.f32 	%f16, %f13, %f14, %f15;
	st.global.f32 	[%rd4], %f16;
$L__BB0_11:
	add.s32 	%r17, %r29, 1;
	setp.lt.s32 	%p17, %r17, 0;
	cvt.s64.s32 	%rd42, %r17;
	setp.le.u64 	%p18, %rd25, %rd42;
	or.pred  	%p19, %p17, %p18;
	@%p19 bra 	$L__BB0_13;
	ld.global.f32 	%f17, [%rd10+16];
	ld.global.f32 	%f18, [%rd11+16];
	ld.global.f32 	%f19, [%rd4];
	fma.rn.f32 	%f20, %f17, %f18, %f19;
	st.global.f32 	[%rd4], %f20;
$L__BB0_13:
	add.s32 	%r18, %r29, 2;
	setp.lt.s32 	%p20, %r18, 0;
	cvt.s64.s32 	%rd43, %r18;
	setp.le.u64 	%p21, %rd25, %rd43;
	or.pred  	%p22, %p20, %p21;
	@%p22 bra 	$L__BB0_15;
	ld.global.f32 	%f21, [%rd10+20];
	ld.global.f32 	%f22, [%rd11+20];
	ld.global.f32 	%f23, [%rd4];
	fma.rn.f32 	%f24, %f21, %f22, %f23;
	st.global.f32 	[%rd4], %f24;
$L__BB0_15:
	add.s32 	%r19, %r29, 3;
	setp.lt.s32 	%p23, %r19, 0;
	cvt.s64.s32 	%rd44, %r19;
	setp.le.u64 	%p24, %rd25, %rd44;
	or.pred  	%p25, %p23, %p24;
	@%p25 bra 	$L__BB0_17;
	ld.global.f32 	%f25, [%rd10+24];
	ld.global.f32 	%f26, [%rd11+24];
	ld.global.f32 	%f27, [%rd4];
	fma.rn.f32 	%f28, %f25, %f26, %f27;
	st.global.f32 	[%rd4], %f28;
$L__BB0_17:
	add.s32 	%r20, %r29, 4;
	setp.lt.s32 	%p26, %r20, 0;
	cvt.s64.s32 	%rd45, %r20;
	setp.le.u64 	%p27, %rd25, %rd45;
	or.pred  	%p28, %p26, %p27;
	@%p28 bra 	$L__BB0_19;
	ld.global.f32 	%f29, [%rd10+28];
	ld.global.f32 	%f30, [%rd11+28];
	ld.global.f32 	%f31, [%rd4];
	fma.rn.f32 	%f32, %f29, %f30, %f31;
	st.global.f32 	[%rd4], %f32;
$L__BB0_19:
	add.s64 	%rd72, %rd72, 8;
	add.s64 	%rd46, %rd7, %rd72;
	add.s32 	%r29, %r29, 8;
	add.s64 	%rd71, %rd71, 32;
	setp.ne.s64 	%p29, %rd46, 0;
	@%p29 bra 	$L__BB0_3;
$L__BB0_20:
	setp.eq.s64 	%p30, %rd5, 0;
	@%p30 bra 	$L__BB0_41;
	and.b64  	%rd15, %rd26, 3;
	setp.lt.u64 	%p31, %rd5, 4;
	@%p31 bra 	$L__BB0_31;
	cvt.u32.u64 	%r21, %rd74;
	add.s32 	%r6, %r2, %r21;
	setp.lt.s32 	%p32, %r6, 0;
	cvt.s64.s32 	%rd47, %r6;
	setp.le.u64 	%p33, %rd25, %rd47;
	mul.wide.s32 	%rd48, %r6, 4;
	add.s64 	%rd16, %rd2, %rd48;
	or.pred  	%p34, %p32, %p33;
	@%p34 bra 	$L__BB0_24;
	ld.global.f32 	%f33, [%rd16];
	shl.b64 	%rd49, %rd74, 2;
	add.s64 	%rd50, %rd1, %rd49;
	ld.global.f32 	%f34, [%rd50];
	ld.global.f32 	%f35, [%rd4];
	fma.rn.f32 	%f36, %f33, %f34, %f35;
	st.global.f32 	[%rd4], %f36;
$L__BB0_24:
	add.s32 	%r22, %r6, 1;
	setp.lt.s32 	%p35, %r22, 0;
	cvt.s64.s32 	%rd51, %r22;
	setp.le.u64 	%p36, %rd25, %rd51;
	shl.b64 	%rd52, %rd74, 2;
	and.b64  	%rd53, %rd52, 17179869180;
	add.s64 	%rd17, %rd1, %rd53;
	or.pred  	%p37, %p35, %p36;
	@%p37 bra 	$L__BB0_26;
	ld.global.f32 	%f37, [%rd16+4];
	ld.global.f32 	%f38, [%rd17+4];
	ld.global.f32 	%f39, [%rd4];
	fma.rn.f32 	%f40, %f37, %f38, %f39;
	st.global.f32 	[%rd4], %f40;
$L__BB0_26:
	add.s32 	%r23, %r6, 2;
	setp.lt.s32 	%p38, %r23, 0;
	cvt.s64.s32 	%rd54, %r23;
	setp.le.u64 	%p39, %rd25, %rd54;
	or.pred  	%p40, %p38, %p39;
	@%p40 bra 	$L__BB0_28;
	ld.global.f32 	%f41, [%rd16+8];
	ld.global.f32 	%f42, [%rd17+8];
	ld.global.f32 	%f43, [%rd4];
	fma.rn.f32 	%f44, %f41, %f42, %f43;
	st.global.f32 	[%rd4], %f44;
$L__BB0_28:
	add.s32 	%r24, %r6, 3;
	setp.lt.s32 	%p41, %r24, 0;
	cvt.s64.s32 	%rd55, %r24;
	setp.le.u64 	%p42, %rd25, %rd55;
	or.pred  	%p43, %p41, %p42;
	@%p43 bra 	$L__BB0_30;
	ld.global.f32 	%f45, [%rd16+12];
	ld.global.f32 	%f46, [%rd17+12];
	ld.global.f32 	%f47, [%rd4];
	fma.rn.f32 	%f48, %f45, %f46, %f47;
	st.global.f32 	[%rd4], %f48;
$L__BB0_30:
	add.s64 	%rd56, %rd74, 4;
	and.b64  	%rd74, %rd56, 4294967295;
$L__BB0_31:
	setp.eq.s64 	%p44, %rd15, 0;
	@%p44 bra 	$L__BB0_41;
	setp.eq.s64 	%p45, %rd15, 1;
	@%p45 bra 	$L__BB0_38;
	cvt.u32.u64 	%r25, %rd74;
	add.s32 	%r7, %r2, %r25;
	setp.lt.s32 	%p46, %r7, 0;
	cvt.s64.s32 	%rd57, %r7;
	setp.le.u64 	%p47, %rd25, %rd57;
	mul.wide.s32 	%rd58, %r7, 4;
	add.s64 	%rd20, %rd2, %rd58;
	or.pred  	%p48, %p46, %p47;
	@%p48 bra 	$L__BB0_35;
	ld.global.f32 	%f49, [%rd20];
	shl.b64 	%rd59, %rd74, 2;
	add.s64 	%rd60, %rd1, %rd59;
	ld.global.f32 	%f50, [%rd60];
	ld.global.f32 	%f51, [%rd4];
	fma.rn.f32 	%f52, %f49, %f50, %f51;
	st.global.f32 	[%rd4], %f52;
$L__BB0_35:
	add.s32 	%r26, %r7, 1;
	setp.lt.s32 	%p49, %r26, 0;
	cvt.s64.s32 	%rd61, %r26;
	setp.le.u64 	%p50, %rd25, %rd61;
	or.pred  	%p51, %p49, %p50;
	@%p51 bra 	$L__BB0_37;
	ld.global.f32 	%f53, [%rd20+4];
	shl.b64 	%rd62, %rd74, 2;
	and.b64  	%rd63, %rd62, 17179869180;
	add.s64 	%rd64, %rd1, %rd63;
	ld.global.f32 	%f54, [%rd64+4];
	ld.global.f32 	%f55, [%rd4];
	fma.rn.f32 	%f56, %f53, %f54, %f55;
	st.global.f32 	[%rd4], %f56;
$L__BB0_37:
	add.s64 	%rd65, %rd74, 2;
	and.b64  	%rd74, %rd65, 4294967295;
$L__BB0_38:
	and.b64  	%rd66, %rd26, 1;
	setp.eq.b64 	%p52, %rd66, 1;
	not.pred 	%p53, %p52;
	@%p53 bra 	$L__BB0_41;
	cvt.u32.u64 	%r27, %rd74;
	add.s32 	%r28, %r2, %r27;
	setp.lt.s32 	%p54, %r28, 0;
	cvt.s64.s32 	%rd23, %r28;
	setp.le.u64 	%p55, %rd25, %rd23;
	or.pred  	%p56, %p54, %p55;
	@%p56 bra 	$L__BB0_41;
	shl.b64 	%rd67, %rd23, 2;
	add.s64 	%rd68, %rd2, %rd67;
	ld.global.f32 	%f57, [%rd68];
	shl.b64 	%rd69, %rd74, 2;
	add.s64 	%rd70, %rd1, %rd69;
	ld.global.f32 	%f58, [%rd70];
	ld.global.f32 	%f59, [%rd4];
	fma.rn.f32 	%f60, %f57, %f58, %f59;
	st.global.f32 	[%rd4], %f60;
$L__BB0_41:
	ret;

}


// ===== COMPILED SASS (sm_100) =====

	.target	sm_100

	.elftype	@"ET_EXEC"


//--------------------- .note.nv.tkinfo           --------------------------
	.section	.note.nv.tkinfo,"",@"SHT_NOTE"
	.sectionflags	@"SHF_NOTE_NV_TKINFO"
	.tkinfo
        /*0018*/ 	.word	0x00000002
        /*0030*/ 	.string	""
        /*0030*/ 	.string	"ptxas"
        /*0030*/ 	.string	"Cuda compilation tools, release 13.0, V13.0.88"
        /*0030*/ 	.string	"Build cuda_13.0.r13.0/compiler.36424714_0"
        /*0030*/ 	.string	"-arch sm_100 -m 64 "



//--------------------- .note.nv.cuinfo           --------------------------
	.section	.note.nv.cuinfo,"",@"SHT_NOTE"
	.sectionflags	@"SHF_NOTE_NV_CUINFO"
        /*0018*/ 	.short	0x0002
        /*001a*/ 	.short	0x0064
        /*001c*/ 	.short	0x0082
	.zero		2


//--------------------- .nv.info                  --------------------------
	.section	.nv.info,"",@"SHT_CUDA_INFO"
	.align	4


	//----- nvinfo : EIATTR_REGCOUNT
	.align		4
        /*0000*/ 	.byte	0x04, 0x2f
        /*0002*/ 	.short	(.L_1 - .L_0)
	.align		4
.L_0:
        /*0004*/ 	.word	index@(_Z21convolution_1D_KernelPfS_S_mm)
        /*0008*/ 	.word	0x00000016


	//----- nvinfo : EIATTR_FRAME_SIZE
	.align		4
.L_1:
        /*000c*/ 	.byte	0x04, 0x11
        /*000e*/ 	.short	(.L_3 - .L_2)
	.align		4
.L_2:
        /*0010*/ 	.word	index@(_Z21convolution_1D_KernelPfS_S_mm)
        /*0014*/ 	.word	0x00000000


	//----- nvinfo : EIATTR_MIN_STACK_SIZE
	.align		4
.L_3:
        /*0018*/ 	.byte	0x04, 0x12
        /*001a*/ 	.short	(.L_5 - .L_4)
	.align		4
.L_4:
        /*001c*/ 	.word	index@(_Z21convolution_1D_KernelPfS_S_mm)
        /*0020*/ 	.word	0x00000000
.L_5:


//--------------------- .nv.compat                --------------------------
	.section	.nv.compat,"",@"SHT_CUDA_COMPAT_INFO"
	.align	4
        /*0000*/ 	.byte	0x02, 0x09, 0x00, 0x00, 0x02, 0x02, 0x01, 0x00, 0x02, 0x05, 0x05, 0x00, 0x03, 0x07, 0x01, 0x01
        /*0010*/ 	.byte	0x02, 0x03, 0x00, 0x00, 0x02, 0x06, 0x01, 0x00, 0x04, 0x0b, 0x08, 0x00, 0x09, 0x00, 0x00, 0x00
        /*0020*/ 	.byte	0x00, 0x00, 0x00, 0x00


//--------------------- .nv.info._Z21convolution_1D_KernelPfS_S_mm --------------------------
	.section	.nv.info._Z21convolution_1D_KernelPfS_S_mm,"",@"SHT_CUDA_INFO"
	.sectionflags	@""
	.align	4


	//----- nvinfo : EIATTR_CUDA_API_VERSION
	.align		4
        /*0000*/ 	.byte	0x04, 0x37
        /*0002*/ 	.short	(.L_7 - .L_6)
.L_6:
        /*0004*/ 	.word	0x00000082


	//----- nvinfo : EIATTR_KPARAM_INFO
	.align		4
.L_7:
        /*0008*/ 	.byte	0x04, 0x17
        /*000a*/ 	.short	(.L_9 - .L_8)
.L_8:
        /*000c*/ 	.word	0x00000000
        /*0010*/ 	.short	0x0004
        /*0012*/ 	.short	0x0020
        /*0014*/ 	.byte	0x00, 0xf0, 0x21, 0x00


	//----- nvinfo : EIATTR_KPARAM_INFO
	.align		4
.L_9:
        /*0018*/ 	.byte	0x04, 0x17
        /*001a*/ 	.short	(.L_11 - .L_10)
.L_10:
        /*001c*/ 	.word	0x00000000
        /*0020*/ 	.short	0x0003
        /*0022*/ 	.short	0x0018
        /*0024*/ 	.byte	0x00, 0xf0, 0x21, 0x00


	//----- nvinfo : EIATTR_KPARAM_INFO
	.align		4
.L_11:
        /*0028*/ 	.byte	0x04, 0x17
        /*002a*/ 	.short	(.L_13 - .L_12)
.L_12:
        /*002c*/ 	.word	0x00000000
        /*0030*/ 	.short	0x0002
        /*0032*/ 	.short	0x0010
        /*0034*/ 	.byte	0x00, 0xf5, 0x21, 0x00


	//----- nvinfo : EIATTR_KPARAM_INFO
	.align		4
.L_13:
        /*0038*/ 	.byte	0x04, 0x17
        /*003a*/ 	.short	(.L_15 - .L_14)
.L_14:
        /*003c*/ 	.word	0x00000000
        /*0040*/ 	.short	0x0001
        /*0042*/ 	.short	0x0008
        /*0044*/ 	.byte	0x00, 0xf5, 0x21, 0x00


	//----- nvinfo : EIATTR_KPARAM_INFO
	.align		4
.L_15:
        /*0048*/ 	.byte	0x04, 0x17
        /*004a*/ 	.short	(.L_17 - .L_16)
.L_16:
        /*004c*/ 	.word	0x00000000
        /*0050*/ 	.short	0x0000
        /*0052*/ 	.short	0x0000
        /*0054*/ 	.byte	0x00, 0xf5, 0x21, 0x00


	//----- nvinfo : EIATTR_SPARSE_MMA_MASK
	.align		4
.L_17:
        /*0058*/ 	.byte	0x03, 0x50
        /*005a*/ 	.short	0x0000


	//----- nvinfo : EIATTR_MAXREG_COUNT
	.align		4
        /*005c*/ 	.byte	0x03, 0x1b
        /*005e*/ 	.short	0x00ff


	//----- nvinfo : EIATTR_MERCURY_ISA_VERSION
	.align		4
        /*0060*/ 	.byte	0x03, 0x5f
        /*0062*/ 	.short	0x0101


	//----- nvinfo : EIATTR_VRC_CTA_INIT_COUNT
	.align		4
        /*0064*/ 	.byte	0x02, 0x4a
	.zero		1
	.zero		1


	//----- nvinfo : EIATTR_EXIT_INSTR_OFFSETS
	.align		4
        /*0068*/ 	.byte	0x04, 0x1c
        /*006a*/ 	.short	(.L_19 - .L_18)


	//   ....[0]....
.L_18:
        /*006c*/ 	.word	0x000000c0


	//   ....[1]....
        /*0070*/ 	.word	0x000008a0


	//   ....[2]....
        /*0074*/ 	.word	0x00000cb0


	//   ....[3]....
        /*0078*/ 	.word	0x00000f70


	//   ....[4]....
        /*007c*/ 	.word	0x00000fd0


	//   ....[5]....
        /*0080*/ 	.word	0x00001090


	//----- nvinfo : EIATTR_CRS_STACK_SIZE
	.align		4
.L_19:
        /*0084*/ 	.byte	0x04, 0x1e
        /*0086*/ 	.short	(.L_21 - .L_20)
.L_20:
        /*0088*/ 	.word	0x00000000


	//----- nvinfo : EIATTR_CBANK_PARAM_SIZE
	.align		4
.L_21:
        /*008c*/ 	.byte	0x03, 0x19
        /*008e*/ 	.short	0x0028


	//----- nvinfo : EIATTR_PARAM_CBANK
	.align		4
        /*0090*/ 	.byte	0x04, 0x0a
        /*0092*/ 	.short	(.L_23 - .L_22)
	.align		4
.L_22:
        /*0094*/ 	.word	index@(.nv.constant0._Z21convolution_1D_KernelPfS_S_mm)
        /*0098*/ 	.short	0x0380
        /*009a*/ 	.short	0x0028


	//----- nvinfo : EIATTR_SW_WAR
	.align		4
.L_23:
        /*009c*/ 	.byte	0x04, 0x36
        /*009e*/ 	.short	(.L_25 - .L_24)
.L_24:
        /*00a0*/ 	.word	0x00000008
.L_25:


//--------------------- .nv.callgraph             --------------------------
	.section	.nv.callgraph,"",@"SHT_CUDA_CALLGRAPH"
	.align	4
	.sectionentsize	8
	.align		4
        /*0000*/ 	.word	0x00000000
	.align		4
        /*0004*/ 	.word	0xffffffff
	.align		4
        /*0008*/ 	.word	0x00000000
	.align		4
        /*000c*/ 	.word	0xfffffffe
	.align		4
        /*0010*/ 	.word	0x00000000
	.align		4
        /*0014*/ 	.word	0xfffffffd
	.align		4
        /*0018*/ 	.word	0x00000000
	.align		4
        /*001c*/ 	.word	0xfffffffc


//--------------------- .text._Z21convolution_1D_KernelPfS_S_mm --------------------------
	.section	.text._Z21convolution_1D_KernelPfS_S_mm,"ax",@progbits
	.align	128
        .global         _Z21convolution_1D_KernelPfS_S_mm
        .type           _Z21convolution_1D_KernelPfS_S_mm,@function
        .size           _Z21convolution_1D_KernelPfS_S_mm,(.L_x_9 - _Z21convolution_1D_KernelPfS_S_mm)
        .other          _Z21convolution_1D_KernelPfS_S_mm,@"STO_CUDA_ENTRY STV_DEFAULT"
_Z21convolution_1D_KernelPfS_S_mm:
.text._Z21convolution_1D_KernelPfS_S_mm:
[----:B------:R-:W-:Y:S01]  /*0000*/  LDC R1, c[0x0][0x37c] ;  /* 0x0000df00ff017b82 */ /* 0x000fe20000000800 */
[----:B------:R-:W0:Y:S07]  /*0010*/  S2R R3, SR_TID.X ;  /* 0x0000000000037919 */ /* 0x000e2e0000002100 */
[----:B------:R-:W0:Y:S01]  /*0020*/  S2UR UR4, SR_CTAID.X ;  /* 0x00000000000479c3 */ /* 0x000e220000002500 */
[----:B------:R-:W1:Y:S07]  /*0030*/  LDCU.64 UR8, c[0x0][0x398] ;  /* 0x00007300ff0877ac */ /* 0x000e6e0008000a00 */
[----:B------:R-:W0:Y:S08]  /*0040*/  LDC R4, c[0x0][0x360] ;  /* 0x0000d800ff047b82 */ /* 0x000e300000000800 */
[----:B------:R-:W2:Y:S01]  /*0050*/  LDC.64 R10, c[0x0][0x3a0] ;  /* 0x0000e800ff0a7b82 */ /* 0x000ea20000000a00 */
[----:B0-----:R-:W-:-:S05]  /*0060*/  IMAD R4, R4, UR4, R3 ;  /* 0x0000000404047c24 */ /* 0x001fca000f8e0203 */
[----:B-1----:R-:W-:Y:S02]  /*0070*/  ISETP.GE.U32.AND P1, PT, R4, UR8, PT ;  /* 0x0000000804007c0c */ /* 0x002fe4000bf26070 */
[----:B------:R-:W-:Y:S02]  /*0080*/  SHF.R.S32.HI R3, RZ, 0x1f, R4 ;  /* 0x0000001fff037819 */ /* 0x000fe40000011404 */
[----:B--2---:R-:W-:-:S04]  /*0090*/  ISETP.NE.U32.AND P0, PT, R10, RZ, PT ;  /* 0x000000ff0a00720c */ /* 0x004fc80003f05070 */
[----:B------:R-:W-:-:S04]  /*00a0*/  ISETP.NE.AND.EX P0, PT, R11, RZ, PT, P0 ;  /* 0x000000ff0b00720c */ /* 0x000fc80003f05300 */
[----:B------:R-:W-:-:S13]  /*00b0*/  ISETP.GE.U32.OR.EX P0, PT, R3, UR9, !P0, P1 ;  /* 0x0000000903007c0c */ /* 0x000fda000c706510 */
[----:B------:R-:W-:Y:S05]  /*00c0*/  @P0 EXIT ;  /* 0x000000000000094d */ /* 0x000fea0003800000 */
[----:B------:R-:W0:Y:S01]  /*00d0*/  LDCU.64 UR4, c[0x0][0x390] ;  /* 0x00007200ff0477ac */ /* 0x000e220008000a00 */
[C---:B------:R-:W-:Y:S01]  /*00e0*/  IADD3 R0, P0, PT, R10.reuse, -0x1, RZ ;  /* 0xffffffff0a007810 */ /* 0x040fe20007f1e0ff */
[----:B------:R-:W-:Y:S01]  /*00f0*/  IMAD.MOV.U32 R5, RZ, RZ, RZ ;  /* 0x000000ffff057224 */ /* 0x000fe200078e00ff */
[----:B------:R-:W-:Y:S01]  /*0100*/  LOP3.LUT R16, R10, 0x7, RZ, 0xc0, !PT ;  /* 0x000000070a107812 */ /* 0x000fe200078ec0ff */
[----:B------:R-:W1:Y:S01]  /*0110*/  LDCU.64 UR10, c[0x0][0x358] ;  /* 0x00006b00ff0a77ac */ /* 0x000e620008000a00 */
[----:B------:R-:W-:Y:S02]  /*0120*/  ISETP.GE.U32.AND P1, PT, R0, 0x7, PT ;  /* 0x000000070000780c */ /* 0x000fe40003f26070 */
[----:B------:R-:W-:Y:S02]  /*0130*/  IADD3.X R0, PT, PT, R11, -0x1, RZ, P0, !PT ;  /* 0xffffffff0b007810 */ /* 0x000fe400007fe4ff */
[----:B------:R-:W-:Y:S02]  /*0140*/  ISETP.NE.U32.AND P0, PT, R16, RZ, PT ;  /* 0x000000ff1000720c */ /* 0x000fe40003f05070 */
[----:B------:R-:W-:Y:S01]  /*0150*/  ISETP.GE.U32.AND.EX P1, PT, R0, RZ, PT, P1 ;  /* 0x000000ff0000720c */ /* 0x000fe20003f26110 */
[----:B------:R-:W-:Y:S01]  /*0160*/  IMAD.MOV.U32 R0, RZ, RZ, RZ ;  /* 0x000000ffff007224 */ /* 0x000fe200078e00ff */
[----:B------:R-:W-:-:S02]  /*0170*/  ISETP.NE.AND.EX P0, PT, RZ, RZ, PT, P0 ;  /* 0x000000ffff00720c */ /* 0x000fc40003f05300 */
[----:B------:R-:W-:Y:S02]  /*0180*/  SHF.R.U64 R11, R10, 0x1, R11 ;  /* 0x000000010a0b7819 */ /* 0x000fe4000000120b */
[----:B0-----:R-:W-:-:S04]  /*0190*/  LEA R2, P2, R4, UR4, 0x2 ;  /* 0x0000000404027c11 */ /* 0x001fc8000f8410ff */
[----:B------:R-:W-:-:S03]  /*01a0*/  LEA.HI.X R3, R4, UR5, R3, 0x2, P2 ;  /* 0x0000000504037c11 */ /* 0x000fc600090f1403 */
[----:B-1----:R-:W-:Y:S06]  /*01b0*/  @!P1 BRA `(.L_x_0) ;  /* 0x0000000400b89947 */ /* 0x002fec0003800000 */
[----:B------:R-:W0:Y:S01]  /*01c0*/  LDC R5, c[0x0][0x3a4] ;  /* 0x0000e900ff057b82 */ /* 0x000e220000000800 */
[----:B------:R-:W-:Y:S01]  /*01d0*/  LOP3.LUT R0, R10, 0xfffffff8, RZ, 0xc0, !PT ;  /* 0xfffffff80a007812 */ /* 0x000fe200078ec0ff */
[----:B------:R-:W1:Y:S01]  /*01e0*/  LDCU.64 UR12, c[0x0][0x388] ;  /* 0x00007100ff0c77ac */ /* 0x000e620008000a00 */
[----:B------:R-:W-:Y:S01]  /*01f0*/  IADD3 R10, PT, PT, R4, 0x3, -R11 ;  /* 0x00000003040a7810 */ /* 0x000fe20007ffe80b */
[----:B------:R-:W2:Y:S01]  /*0200*/  LDCU.64 UR14, c[0x0][0x388] ;  /* 0x00007100ff0e77ac */ /* 0x000ea20008000a00 */
[----:B------:R-:W3:Y:S01]  /*0210*/  LDCU.64 UR8, c[0x0][0x398] ;  /* 0x00007300ff0877ac */ /* 0x000ee20008000a00 */
[----:B------:R-:W-:Y:S01]  /*0220*/  UMOV UR4, URZ ;  /* 0x000000ff00047c82 */ /* 0x000fe20008000000 */
[----:B------:R-:W-:-:S05]  /*0230*/  UMOV UR5, URZ ;  /* 0x000000ff00057c82 */ /* 0x000fca0008000000 */
.L_x_1:
[----:B------:R-:W4:Y:S01]  /*0240*/  LDC.64 R6, c[0x0][0x380] ;  /* 0x0000e000ff067b82 */ /* 0x000f220000000a00 */
[----:B------:R-:W-:Y:S02]  /*0250*/  VIADD R13, R10, 0xfffffffd ;  /* 0xfffffffd0a0d7836 */ /* 0x000fe40000000000 */
[----:B-1----:R-:W-:-:S03]  /*0260*/  IMAD.U32 R9, RZ, RZ, UR13 ;  /* 0x0000000dff097e24 */ /* 0x002fc6000f8e00ff */
[----:B---3--:R-:W-:Y:S02]  /*0270*/  ISETP.GE.U32.AND P2, PT, R13, UR8, PT ;  /* 0x000000080d007c0c */ /* 0x008fe4000bf46070 */
[----:B------:R-:W-:-:S04]  /*0280*/  SHF.R.S32.HI R8, RZ, 0x1f, R13 ;  /* 0x0000001fff087819 */ /* 0x000fc8000001140d */
[----:B------:R-:W-:Y:S01]  /*0290*/  ISETP.GE.U32.AND.EX P2, PT, R8, UR9, PT, P2 ;  /* 0x0000000908007c0c */ /* 0x000fe2000bf46120 */
[----:B------:R-:W-:-:S03]  /*02a0*/  IMAD.U32 R8, RZ, RZ, UR12 ;  /* 0x0000000cff087e24 */ /* 0x000fc6000f8e00ff */
[C---:B------:R-:W-:Y:S01]  /*02b0*/  ISETP.LT.OR P2, PT, R13.reuse, RZ, P2 ;  /* 0x000000ff0d00720c */ /* 0x040fe20001741670 */
[----:B----4-:R-:W-:-:S12]  /*02c0*/  IMAD.WIDE R6, R13, 0x4, R6 ;  /* 0x000000040d067825 */ /* 0x010fd800078e0206 */
[----:B------:R-:W3:Y:S04]  /*02d0*/  @!P2 LDG.E R15, desc[UR10][R2.64] ;  /* 0x0000000a020fa981 */ /* 0x000ee8000c1e1900 */
[----:B------:R-:W3:Y:S04]  /*02e0*/  @!P2 LDG.E R12, desc[UR10][R6.64] ;  /* 0x0000000a060ca981 */ /* 0x000ee8000c1e1900 */
[----:B------:R1:W3:Y:S01]  /*02f0*/  @!P2 LDG.E R13, desc[UR10][R8.64] ;  /* 0x0000000a080da981 */ /* 0x0002e2000c1e1900 */
[----:B------:R-:W-:Y:S01]  /*0300*/  VIADD R14, R10, 0xfffffffe ;  /* 0xfffffffe0a0e7836 */ /* 0x000fe20000000000 */
[----:B------:R-:W-:-:S02]  /*0310*/  USHF.L.U32 UR6, UR4, 0x2, URZ ;  /* 0x0000000204067899 */ /* 0x000fc400080006ff */
[----:B------:R-:W-:Y:S02]  /*0320*/  USHF.L.U64.HI UR7, UR4, 0x2, UR5 ;  /* 0x0000000204077899 */ /* 0x000fe40008010205 */
[----:B------:R-:W-:Y:S01]  /*0330*/  ISETP.GE.U32.AND P1, PT, R14, UR8, PT ;  /* 0x000000080e007c0c */ /* 0x000fe2000bf26070 */
[----:B------:R-:W-:Y:S01]  /*0340*/  ULOP3.LUT UR6, UR6, 0xffffffe0, URZ, 0xc0, !UPT ;  /* 0xffffffe006067892 */ /* 0x000fe2000f8ec0ff */
[----:B------:R-:W-:Y:S01]  /*0350*/  SHF.R.S32.HI R17, RZ, 0x1f, R14 ;  /* 0x0000001fff117819 */ /* 0x000fe2000001140e */
[----:B------:R-:W-:Y:S02]  /*0360*/  ULOP3.LUT UR7, UR7, 0x3, URZ, 0xc0, !UPT ;  /* 0x0000000307077892 */ /* 0x000fe4000f8ec0ff */
[----:B--2---:R-:W-:Y:S01]  /*0370*/  UIADD3 UR6, UP0, UPT, UR6, UR14, URZ ;  /* 0x0000000e06067290 */ /* 0x004fe2000ff1e0ff */
[----:B------:R-:W-:-:S03]  /*0380*/  ISETP.GE.U32.AND.EX P1, PT, R17, UR9, PT, P1 ;  /* 0x0000000911007c0c */ /* 0x000fc6000bf26110 */
[----:B------:R-:W-:Y:S01]  /*0390*/  UIADD3.X UR7, UPT, UPT, UR7, UR15, URZ, UP0, !UPT ;  /* 0x0000000f07077290 */ /* 0x000fe200087fe4ff */
[----:B------:R-:W-:Y:S01]  /*03a0*/  ISETP.LT.OR P1, PT, R14, RZ, P1 ;  /* 0x000000ff0e00720c */ /* 0x000fe20000f21670 */
[----:B-1----:R-:W-:-:S04]  /*03b0*/  IMAD.U32 R8, RZ, RZ, UR6 ;  /* 0x00000006ff087e24 */ /* 0x002fc8000f8e00ff */
[----:B------:R-:W-:Y:S02]  /*03c0*/  IMAD.U32 R9, RZ, RZ, UR7 ;  /* 0x00000007ff097e24 */ /* 0x000fe4000f8e00ff */
[----:B---3--:R-:W-:-:S05]  /*03d0*/  @!P2 FFMA R13, R12, R13, R15 ;  /* 0x0000000d0c0da223 */ /* 0x008fca000000000f */
[----:B------:R1:W-:Y:S04]  /*03e0*/  @!P2 STG.E desc[UR10][R2.64], R13 ;  /* 0x0000000d0200a986 */ /* 0x0003e8000c10190a */
[----:B------:R-:W2:Y:S04]  /*03f0*/  @!P1 LDG.E R12, desc[UR10][R6.64+0x4] ;  /* 0x0000040a060c9981 */ /* 0x000ea8000c1e1900 */
[----:B------:R-:W2:Y:S04]  /*0400*/  @!P1 LDG.E R15, desc[UR10][R8.64+0x4] ;  /* 0x0000040a080f9981 */ /* 0x000ea8000c1e1900 */
[----:B------:R-:W2:Y:S01]  /*0410*/  @!P1 LDG.E R19, desc[UR10][R2.64] ;  /* 0x0000000a02139981 */ /* 0x000ea2000c1e1900 */
[----:B------:R-:W-:-:S05]  /*0420*/  VIADD R14, R10, 0xffffffff ;  /* 0xffffffff0a0e7836 */ /* 0x000fca0000000000 */
[----:B------:R-:W-:Y:S02]  /*0430*/  ISETP.GE.U32.AND P2, PT, R14, UR8, PT ;  /* 0x000000080e007c0c */ /* 0x000fe4000bf46070 */
[----:B------:R-:W-:-:S04]  /*0440*/  SHF.R.S32.HI R17, RZ, 0x1f, R14 ;  /* 0x0000001fff117819 */ /* 0x000fc8000001140e */
[----:B------:R-:W-:-:S04]  /*0450*/  ISETP.GE.U32.AND.EX P2, PT, R17, UR9, PT, P2 ;  /* 0x0000000911007c0c */ /* 0x000fc8000bf46120 */
[----:B------:R-:W-:Y:S01]  /*0460*/  ISETP.LT.OR P2, PT, R14, RZ, P2 ;  /* 0x000000ff0e00720c */ /* 0x000fe20001741670 */
[----:B--2---:R-:W-:-:S05]  /*0470*/  @!P1 FFMA R15, R12, R15, R19 ;  /* 0x0000000f0c0f9223 */ /* 0x004fca0000000013 */
[----:B------:R2:W-:Y:S07]  /*0480*/  @!P1 STG.E desc[UR10][R2.64], R15 ;  /* 0x0000000f02009986 */ /* 0x0005ee000c10190a */
[----:B------:R-:W3:Y:S04]  /*0490*/  @!P2 LDG.E R12, desc[UR10][R6.64+0x8] ;  /* 0x0000080a060ca981 */ /* 0x000ee8000c1e1900 */
[----:B-1----:R-:W3:Y:S04]  /*04a0*/  @!P2 LDG.E R13, desc[UR10][R8.64+0x8] ;  /* 0x0000080a080da981 */ /* 0x002ee8000c1e1900 */
[----:B------:R-:W3:Y:S01]  /*04b0*/  @!P2 LDG.E R17, desc[UR10][R2.64] ;  /* 0x0000000a0211a981 */ /* 0x000ee2000c1e1900 */
[----:B------:R-:W-:-:S02]  /*04c0*/  SHF.R.S32.HI R14, RZ, 0x1f, R10 ;  /* 0x0000001fff0e7819 */ /* 0x000fc4000001140a */
[----:B------:R-:W-:-:S04]  /*04d0*/  ISETP.GE.U32.AND P1, PT, R10, UR8, PT ;  /* 0x000000080a007c0c */ /* 0x000fc8000bf26070 */
[----:B------:R-:W-:-:S04]  /*04e0*/  ISETP.GE.U32.AND.EX P1, PT, R14, UR9, PT, P1 ;  /* 0x000000090e007c0c */ /* 0x000fc8000bf26110 */
[C---:B------:R-:W-:Y:S01]  /*04f0*/  ISETP.LT.OR P1, PT, R10.reuse, RZ, P1 ;  /* 0x000000ff0a00720c */ /* 0x040fe20000f21670 */
[----:B------:R-:W-:Y:S02]  /*0500*/  VIADD R14, R10, 0x1 ;  /* 0x000000010a0e7836 */ /* 0x000fe40000000000 */
[----:B---3--:R-:W-:-:S05]  /*0510*/  @!P2 FFMA R13, R12, R13, R17 ;  /* 0x0000000d0c0da223 */ /* 0x008fca0000000011 */
[----:B------:R1:W-:Y:S05]  /*0520*/  @!P2 STG.E desc[UR10][R2.64], R13 ;  /* 0x0000000d0200a986 */ /* 0x0003ea000c10190a */
[----:B------:R-:W3:Y:S04]  /*0530*/  @!P1 LDG.E R12, desc[UR10][R6.64+0xc] ;  /* 0x00000c0a060c9981 */ /* 0x000ee8000c1e1900 */
[----:B--2---:R-:W3:Y:S04]  /*0540*/  @!P1 LDG.E R15, desc[UR10][R8.64+0xc] ;  /* 0x00000c0a080f9981 */ /* 0x004ee8000c1e1900 */
[----:B------:R-:W3:Y:S01]  /*0550*/  @!P1 LDG.E R19, desc[UR10][R2.64] ;  /* 0x0000000a02139981 */ /* 0x000ee2000c1e1900 */
[----:B------:R-:W-:-:S02]  /*0560*/  ISETP.GE.U32.AND P2, PT, R14, UR8, PT ;  /* 0x000000080e007c0c */ /* 0x000fc4000bf46070 */
[----:B------:R-:W-:-:S04]  /*0570*/  SHF.R.S32.HI R17, RZ, 0x1f, R14 ;  /* 0x0000001fff117819 */ /* 0x000fc8000001140e */
[----:B------:R-:W-:-:S04]  /*0580*/  ISETP.GE.U32.AND.EX P2, PT, R17, UR9, PT, P2 ;  /* 0x0000000911007c0c */ /* 0x000fc8000bf46120 */
[----:B------:R-:W-:Y:S01]  /*0590*/  ISETP.LT.OR P2, PT, R14, RZ, P2 ;  /* 0x000000ff0e00720c */ /* 0x000fe20001741670 */
[----:B------:R-:W-:Y:S02]  /*05a0*/  VIADD R14, R10, 0x2 ;  /* 0x000000020a0e7836 */ /* 0x000fe40000000000 */
[----:B---3--:R-:W-:-:S05]  /*05b0*/  @!P1 FFMA R15, R12, R15, R19 ;  /* 0x0000000f0c0f9223 */ /* 0x008fca0000000013 */
[----:B------:R2:W-:Y:S05]  /*05c0*/  @!P1 STG.E desc[UR10][R2.64], R15 ;  /* 0x0000000f02009986 */ /* 0x0005ea000c10190a */
[----:B------:R-:W3:Y:S04]  /*05d0*/  @!P2 LDG.E R12, desc[UR10][R6.64+0x10] ;  /* 0x0000100a060ca981 */ /* 0x000ee8000c1e1900 */
[----:B-1----:R-:W3:Y:S04]  /*05e0*/  @!P2 LDG.E R13, desc[UR10][R8.64+0x10] ;  /* 0x0000100a080da981 */ /* 0x002ee8000c1e1900 */
        /* <DEDUP_REMOVED lines=24> */
[----:B------:R-:W-:Y:S02]  /*0770*/  ISETP.LT.OR P1, PT, R14, RZ, P1 ;  /* 0x000000ff0e00720c */ /* 0x000fe40000f21670 */
[----:B------:R-:W1:Y:S01]  /*0780*/  LDC R14, c[0x0][0x3a4] ;  /* 0x0000e900ff0e7b82 */ /* 0x000e620000000800 */
[----:B---3--:R-:W-:-:S05]  /*0790*/  @!P2 FFMA R13, R12, R13, R19 ;  /* 0x0000000d0c0da223 */ /* 0x008fca0000000013 */
[----:B------:R4:W-:Y:S05]  /*07a0*/  @!P2 STG.E desc[UR10][R2.64], R13 ;  /* 0x0000000d0200a986 */ /* 0x0009ea000c10190a */
[----:B------:R-:W3:Y:S04]  /*07b0*/  @!P1 LDG.E R12, desc[UR10][R6.64+0x1c] ;  /* 0x00001c0a060c9981 */ /* 0x000ee8000c1e1900 */
[----:B--2---:R-:W3:Y:S04]  /*07c0*/  @!P1 LDG.E R15, desc[UR10][R8.64+0x1c] ;  /* 0x00001c0a080f9981 */ /* 0x004ee8000c1e1900 */
[----:B------:R-:W3:Y:S01]  /*07d0*/  @!P1 LDG.E R17, desc[UR10][R2.64] ;  /* 0x0000000a02119981 */ /* 0x000ee2000c1e1900 */
[----:B------:R-:W-:Y:S01]  /*07e0*/  UIADD3 UR4, UP0, UPT, UR4, 0x8, URZ ;  /* 0x0000000804047890 */ /* 0x000fe2000ff1e0ff */
[----:B------:R-:W-:-:S03]  /*07f0*/  VIADD R10, R10, 0x8 ;  /* 0x000000080a0a7836 */ /* 0x000fc60000000000 */
[----:B------:R-:W-:Y:S02]  /*0800*/  UIADD3.X UR5, UPT, UPT, URZ, UR5, URZ, UP0, !UPT ;  /* 0x00000005ff057290 */ /* 0x000fe400087fe4ff */
[----:B------:R-:W-:-:S04]  /*0810*/  UIADD3 UR12, UP0, UPT, UR12, 0x20, URZ ;  /* 0x000000200c0c7890 */ /* 0x000fc8000ff1e0ff */
[----:B------:R-:W-:Y:S01]  /*0820*/  UIADD3.X UR13, UPT, UPT, URZ, UR13, URZ, UP0, !UPT ;  /* 0x0000000dff0d7290 */ /* 0x000fe200087fe4ff */
[----:B---3--:R-:W-:Y:S01]  /*0830*/  @!P1 FFMA R15, R12, R15, R17 ;  /* 0x0000000f0c0f9223 */ /* 0x008fe20000000011 */
[----:B------:R-:W-:-:S04]  /*0840*/  IADD3 R12, P2, PT, -R0, UR4, RZ ;  /* 0x00000004000c7c10 */ /* 0x000fc8000ff5e1ff */
[----:B------:R4:W-:Y:S01]  /*0850*/  @!P1 STG.E desc[UR10][R2.64], R15 ;  /* 0x0000000f02009986 */ /* 0x0009e2000c10190a */
[----:B------:R-:W-:Y:S02]  /*0860*/  ISETP.NE.U32.AND P1, PT, R12, RZ, PT ;  /* 0x000000ff0c00720c */ /* 0x000fe40003f25070 */
[----:B-1----:R-:W-:-:S04]  /*0870*/  IADD3.X R12, PT, PT, ~R14, UR5, RZ, P2, !PT ;  /* 0x000000050e0c7c10 */ /* 0x002fc800097fe5ff */
[----:B------:R-:W-:-:S13]  /*0880*/  ISETP.NE.AND.EX P1, PT, R12, RZ, PT, P1 ;  /* 0x000000ff0c00720c */ /* 0x000fda0003f25310 */
[----:B----4-:R-:W-:Y:S05]  /*0890*/  @P1 BRA `(.L_x_1) ;  /* 0xfffffff800681947 */ /* 0x010fea000383ffff */
.L_x_0:
[----:B------:R-:W-:Y:S05]  /*08a0*/  @!P0 EXIT ;  /* 0x000000000000894d */ /* 0x000fea0003800000 */
[----:B------:R-:W1:Y:S01]  /*08b0*/  LDC R6, c[0x0][0x3a0] ;  /* 0x0000e800ff067b82 */ /* 0x000e620000000800 */
[----:B------:R-:W-:Y:S01]  /*08c0*/  ISETP.GE.U32.AND P0, PT, R16, 0x4, PT ;  /* 0x000000041000780c */ /* 0x000fe20003f06070 */
[----:B------:R-:W-:-:S03]  /*08d0*/  IMAD.IADD R11, R4, 0x1, -R11 ;  /* 0x00000001040b7824 */ /* 0x000fc600078e0a0b */
[----:B------:R-:W-:Y:S02]  /*08e0*/  ISETP.GE.U32.AND.EX P0, PT, RZ, RZ, PT, P0 ;  /* 0x000000ffff00720c */ /* 0x000fe40003f06100 */
[----:B-1----:R-:W-:-:S11]  /*08f0*/  LOP3.LUT R14, R6, 0x3, RZ, 0xc0, !PT ;  /* 0x00000003060e7812 */ /* 0x002fd600078ec0ff */
[----:B------:R-:W-:Y:S05]  /*0900*/  @!P0 BRA `(.L_x_2) ;  /* 0x0000000000e08947 */ /* 0x000fea0003800000 */
[----:B------:R-:W-:Y:S01]  /*0910*/  IMAD.IADD R7, R11, 0x1, R0 ;  /* 0x000000010b077824 */ /* 0x000fe200078e0200 */
[----:B------:R-:W1:Y:S01]  /*0920*/  LDC.64 R8, c[0x0][0x380] ;  /* 0x0000e000ff087b82 */ /* 0x000e620000000a00 */
[----:B------:R-:W2:Y:S03]  /*0930*/  LDCU.64 UR4, c[0x0][0x388] ;  /* 0x00007100ff0477ac */ /* 0x000ea60008000a00 */
[----:B------:R-:W-:Y:S02]  /*0940*/  ISETP.GE.U32.AND P1, PT, R7, UR8, PT ;  /* 0x0000000807007c0c */ /* 0x000fe4000bf26070 */
[----:B------:R-:W-:-:S04]  /*0950*/  SHF.R.S32.HI R4, RZ, 0x1f, R7 ;  /* 0x0000001fff047819 */ /* 0x000fc80000011407 */
[----:B------:R-:W-:-:S04]  /*0960*/  ISETP.GE.U32.AND.EX P1, PT, R4, UR9, PT, P1 ;  /* 0x0000000904007c0c */ /* 0x000fc8000bf26110 */
[C---:B------:R-:W-:Y:S01]  /*0970*/  ISETP.LT.OR P1, PT, R7.reuse, RZ, P1 ;  /* 0x000000ff0700720c */ /* 0x040fe20000f21670 */
[----:B-1----:R-:W-:-:S12]  /*0980*/  IMAD.WIDE R8, R7, 0x4, R8 ;  /* 0x0000000407087825 */ /* 0x002fd800078e0208 */
[C---:B--2---:R-:W-:Y:S01]  /*0990*/  @!P1 LEA R12, P0, R0.reuse, UR4, 0x2 ;  /* 0x00000004000c9c11 */ /* 0x044fe2000f8010ff */
[----:B------:R-:W2:Y:S03]  /*09a0*/  @!P1 LDG.E R17, desc[UR10][R2.64] ;  /* 0x0000000a02119981 */ /* 0x000ea6000c1e1900 */
[----:B0-----:R-:W-:Y:S01]  /*09b0*/  @!P1 LEA.HI.X R13, R0, UR5, R5, 0x2, P0 ;  /* 0x00000005000d9c11 */ /* 0x001fe200080f1405 */
[----:B------:R-:W2:Y:S05]  /*09c0*/  @!P1 LDG.E R10, desc[UR10][R8.64] ;  /* 0x0000000a080a9981 */ /* 0x000eaa000c1e1900 */
[----:B------:R-:W2:Y:S01]  /*09d0*/  @!P1 LDG.E R13, desc[UR10][R12.64] ;  /* 0x0000000a0c0d9981 */ /* 0x000ea2000c1e1900 */
[----:B------:R-:W-:-:S02]  /*09e0*/  VIADD R4, R7, 0x1 ;  /* 0x0000000107047836 */ /* 0x000fc40000000000 */
[----:B------:R-:W-:-:S03]  /*09f0*/  IMAD.SHL.U32 R16, R0, 0x4, RZ ;  /* 0x0000000400107824 */ /* 0x000fc600078e00ff */
[----:B------:R-:W-:Y:S02]  /*0a00*/  ISETP.GE.U32.AND P0, PT, R4, UR8, PT ;  /* 0x0000000804007c0c */ /* 0x000fe4000bf06070 */
[----:B------:R-:W-:-:S04]  /*0a10*/  SHF.R.S32.HI R15, RZ, 0x1f, R4 ;  /* 0x0000001fff0f7819 */ /* 0x000fc80000011404 */
[----:B------:R-:W-:Y:S02]  /*0a20*/  ISETP.GE.U32.AND.EX P0, PT, R15, UR9, PT, P0 ;  /* 0x000000090f007c0c */ /* 0x000fe4000bf06100 */
[----:B------:R-:W-:Y:S02]  /*0a30*/  SHF.L.U64.HI R15, R0, 0x2, R5 ;  /* 0x00000002000f7819 */ /* 0x000fe40000010205 */
[----:B------:R-:W-:Y:S02]  /*0a40*/  LOP3.LUT R5, R16, 0xfffffffc, RZ, 0xc0, !PT ;  /* 0xfffffffc10057812 */ /* 0x000fe400078ec0ff */
[----:B------:R-:W-:Y:S02]  /*0a50*/  ISETP.LT.OR P0, PT, R4, RZ, P0 ;  /* 0x000000ff0400720c */ /* 0x000fe40000701670 */
[----:B------:R-:W-:Y:S02]  /*0a60*/  LOP3.LUT R15, R15, 0x3, RZ, 0xc0, !PT ;  /* 0x000000030f0f7812 */ /* 0x000fe400078ec0ff */
[----:B------:R-:W-:-:S04]  /*0a70*/  IADD3 R4, P2, PT, R5, UR4, RZ ;  /* 0x0000000405047c10 */ /* 0x000fc8000ff5e0ff */
[----:B------:R-:W-:Y:S01]  /*0a80*/  IADD3.X R5, PT, PT, R15, UR5, RZ, P2, !PT ;  /* 0x000000050f057c10 */ /* 0x000fe200097fe4ff */
[----:B--2---:R-:W-:-:S05]  /*0a90*/  @!P1 FFMA R13, R10, R13, R17 ;  /* 0x0000000d0a0d9223 */ /* 0x004fca0000000011 */
        /* <DEDUP_REMOVED lines=11> */
[----:B------:R-:W2:Y:S04]  /*0b50*/  @!P1 LDG.E R10, desc[UR10][R8.64+0x8] ;  /* 0x0000080a080a9981 */ /* 0x000ea8000c1e1900 */
[----:B0-----:R-:W2:Y:S04]  /*0b60*/  @!P1 LDG.E R13, desc[UR10][R4.64+0x8] ;  /* 0x0000080a040d9981 */ /* 0x001ea8000c1e1900 */
[----:B------:R-:W2:Y:S01]  /*0b70*/  @!P1 LDG.E R17, desc[UR10][R2.64] ;  /* 0x0000000a02119981 */ /* 0x000ea2000c1e1900 */
[----:B------:R-:W-:-:S05]  /*0b80*/  VIADD R7, R7, 0x3 ;  /* 0x0000000307077836 */ /* 0x000fca0000000000 */
[----:B------:R-:W-:Y:S02]  /*0b90*/  ISETP.GE.U32.AND P0, PT, R7, UR8, PT ;  /* 0x0000000807007c0c */ /* 0x000fe4000bf06070 */
[----:B------:R-:W-:-:S04]  /*0ba0*/  SHF.R.S32.HI R12, RZ, 0x1f, R7 ;  /* 0x0000001fff0c7819 */ /* 0x000fc80000011407 */
[----:B------:R-:W-:-:S04]  /*0bb0*/  ISETP.GE.U32.AND.EX P0, PT, R12, UR9, PT, P0 ;  /* 0x000000090c007c0c */ /* 0x000fc8000bf06100 */
[----:B------:R-:W-:Y:S01]  /*0bc0*/  ISETP.LT.OR P0, PT, R7, RZ, P0 ;  /* 0x000000ff0700720c */ /* 0x000fe20000701670 */
[----:B------:R-:W-:Y:S01]  /*0bd0*/  BSSY.RECONVERGENT B0, `(.L_x_3) ;  /* 0x0000009000007945 */ /* 0x000fe20003800200 */
[----:B--2---:R-:W-:-:S05]  /*0be0*/  @!P1 FFMA R13, R10, R13, R17 ;  /* 0x0000000d0a0d9223 */ /* 0x004fca0000000011 */
[----:B------:R1:W-:Y:S06]  /*0bf0*/  @!P1 STG.E desc[UR10][R2.64], R13 ;  /* 0x0000000d02009986 */ /* 0x0003ec000c10190a */
[----:B------:R-:W-:Y:S05]  /*0c00*/  @P0 BRA `(.L_x_4) ;  /* 0x0000000000140947 */ /* 0x000fea0003800000 */
[----:B------:R-:W2:Y:S04]  /*0c10*/  LDG.E R8, desc[UR10][R8.64+0xc] ;  /* 0x00000c0a08087981 */ /* 0x000ea8000c1e1900 */
[----:B------:R-:W2:Y:S04]  /*0c20*/  LDG.E R5, desc[UR10][R4.64+0xc] ;  /* 0x00000c0a04057981 */ /* 0x000ea8000c1e1900 */
[----:B------:R-:W2:Y:S02]  /*0c30*/  LDG.E R7, desc[UR10][R2.64] ;  /* 0x0000000a02077981 */ /* 0x000ea4000c1e1900 */
[----:B--2---:R-:W-:-:S05]  /*0c40*/  FFMA R7, R8, R5, R7 ;  /* 0x0000000508077223 */ /* 0x004fca0000000007 */
[----:B------:R0:W-:Y:S02]  /*0c50*/  STG.E desc[UR10][R2.64], R7 ;  /* 0x0000000702007986 */ /* 0x0001e4000c10190a */
.L_x_4:
[----:B------:R-:W-:Y:S05]  /*0c60*/  BSYNC.RECONVERGENT B0 ;  /* 0x0000000000007941 */ /* 0x000fea0003800200 */
.L_x_3:
[----:B------:R-:W-:Y:S02]  /*0c70*/  VIADD R0, R0, 0x4 ;  /* 0x0000000400007836 */ /* 0x000fe40000000000 */
[----:B------:R-:W-:-:S07]  /*0c80*/  IMAD.MOV.U32 R5, RZ, RZ, RZ ;  /* 0x000000ffff057224 */ /* 0x000fce00078e00ff */
.L_x_2:
[----:B------:R-:W-:-:S04]  /*0c90*/  ISETP.NE.U32.AND P0, PT, R14, RZ, PT ;  /* 0x000000ff0e00720c */ /* 0x000fc80003f05070 */
[----:B------:R-:W-:-:S13]  /*0ca0*/  ISETP.NE.AND.EX P0, PT, RZ, RZ, PT, P0 ;  /* 0x000000ffff00720c */ /* 0x000fda0003f05300 */
[----:B------:R-:W-:Y:S05]  /*0cb0*/  @!P0 EXIT ;  /* 0x000000000000894d */ /* 0x000fea0003800000 */
[----:B------:R-:W-:-:S04]  /*0cc0*/  ISETP.NE.U32.AND P0, PT, R14, 0x1, PT ;  /* 0x000000010e00780c */ /* 0x000fc80003f05070 */
[----:B------:R-:W-:-:S13]  /*0cd0*/  ISETP.NE.AND.EX P0, PT, RZ, RZ, PT, P0 ;  /* 0x000000ffff00720c */ /* 0x000fda0003f05300 */
[----:B------:R-:W-:Y:S05]  /*0ce0*/  @!P0 BRA `(.L_x_5) ;  /* 0x0000000000948947 */ /* 0x000fea0003800000 */
[----:B-1----:R-:W-:Y:S01]  /*0cf0*/  IMAD.IADD R15, R11, 0x1, R0 ;  /* 0x000000010b0f7824 */ /* 0x002fe200078e0200 */
[----:B------:R-:W1:Y:S04]  /*0d00*/  LDC.64 R8, c[0x0][0x380] ;  /* 0x0000e000ff087b82 */ /* 0x000e680000000a00 */
[----:B------:R-:W-:Y:S02]  /*0d10*/  ISETP.GE.U32.AND P0, PT, R15, UR8, PT ;  /* 0x000000080f007c0c */ /* 0x000fe4000bf06070 */
[----:B------:R-:W-:-:S04]  /*0d20*/  SHF.R.S32.HI R4, RZ, 0x1f, R15 ;  /* 0x0000001fff047819 */ /* 0x000fc8000001140f */
[----:B------:R-:W-:-:S04]  /*0d30*/  ISETP.GE.U32.AND.EX P0, PT, R4, UR9, PT, P0 ;  /* 0x0000000904007c0c */ /* 0x000fc8000bf06100 */
[C---:B------:R-:W-:Y:S01]  /*0d40*/  ISETP.LT.OR P0, PT, R15.reuse, RZ, P0 ;  /* 0x000000ff0f00720c */ /* 0x040fe20000701670 */
[----:B-1----:R-:W-:-:S12]  /*0d50*/  IMAD.WIDE R8, R15, 0x4, R8 ;  /* 0x000000040f087825 */ /* 0x002fd800078e0208 */
[----:B------:R-:W1:Y:S01]  /*0d60*/  @!P0 LDC.64 R12, c[0x0][0x388] ;  /* 0x0000e200ff0c8b82 */ /* 0x000e620000000a00 */
[----:B0-----:R-:W2:Y:S04]  /*0d70*/  @!P0 LDG.E R7, desc[UR10][R2.64] ;  /* 0x0000000a02078981 */ /* 0x001ea8000c1e1900 */
[----:B------:R-:W2:Y:S01]  /*0d80*/  @!P0 LDG.E R4, desc[UR10][R8.64] ;  /* 0x0000000a08048981 */ /* 0x000ea2000c1e1900 */
[----:B-1----:R-:W-:-:S04]  /*0d90*/  @!P0 LEA R12, P1, R0, R12, 0x2 ;  /* 0x0000000c000c8211 */ /* 0x002fc800078210ff */
[----:B------:R-:W-:-:S06]  /*0da0*/  @!P0 LEA.HI.X R13, R0, R13, R5, 0x2, P1 ;  /* 0x0000000d000d8211 */ /* 0x000fcc00008f1405 */
        /* <DEDUP_REMOVED lines=10> */
[----:B------:R-:W1:Y:S01]  /*0e50*/  LDCU.64 UR4, c[0x0][0x388] ;  /* 0x00007100ff0477ac */ /* 0x000e620008000a00 */
[C---:B------:R-:W-:Y:S01]  /*0e60*/  IMAD.SHL.U32 R4, R0.reuse, 0x4, RZ ;  /* 0x0000000400047824 */ /* 0x040fe200078e00ff */
[----:B------:R-:W-:Y:S01]  /*0e70*/  SHF.L.U64.HI R5, R0, 0x2, R5 ;  /* 0x0000000200057819 */ /* 0x000fe20000010205 */
[----:B------:R-:W2:Y:S03]  /*0e80*/  LDG.E R8, desc[UR10][R8.64+0x4] ;  /* 0x0000040a08087981 */ /* 0x000ea6000c1e1900 */
[----:B------:R-:W-:Y:S01]  /*0e90*/  LOP3.LUT R4, R4, 0xfffffffc, RZ, 0xc0, !PT ;  /* 0xfffffffc04047812 */ /* 0x000fe200078ec0ff */
[----:B0-----:R-:W2:Y:S01]  /*0ea0*/  LDG.E R7, desc[UR10][R2.64] ;  /* 0x0000000a02077981 */ /* 0x001ea2000c1e1900 */
[----:B------:R-:W-:Y:S02]  /*0eb0*/  LOP3.LUT R5, R5, 0x3, RZ, 0xc0, !PT ;  /* 0x0000000305057812 */ /* 0x000fe400078ec0ff */
[----:B-1----:R-:W-:-:S04]  /*0ec0*/  IADD3 R4, P0, PT, R4, UR4, RZ ;  /* 0x0000000404047c10 */ /* 0x002fc8000ff1e0ff */
[----:B------:R-:W-:-:S06]  /*0ed0*/  IADD3.X R5, PT, PT, R5, UR5, RZ, P0, !PT ;  /* 0x0000000505057c10 */ /* 0x000fcc00087fe4ff */
[----:B------:R-:W2:Y:S02]  /*0ee0*/  LDG.E R5, desc[UR10][R4.64+0x4] ;  /* 0x0000040a04057981 */ /* 0x000ea4000c1e1900 */
[----:B--2---:R-:W-:-:S05]  /*0ef0*/  FFMA R7, R8, R5, R7 ;  /* 0x0000000508077223 */ /* 0x004fca0000000007 */
[----:B------:R1:W-:Y:S02]  /*0f00*/  STG.E desc[UR10][R2.64], R7 ;  /* 0x0000000702007986 */ /* 0x0003e4000c10190a */
.L_x_7:
[----:B------:R-:W-:Y:S05]  /*0f10*/  BSYNC.RECONVERGENT B0 ;  /* 0x0000000000007941 */ /* 0x000fea0003800200 */
.L_x_6:
[----:B------:R-:W-:Y:S02]  /*0f20*/  VIADD R0, R0, 0x2 ;  /* 0x0000000200007836 */ /* 0x000fe40000000000 */
[----:B------:R-:W-:-:S07]  /*0f30*/  IMAD.MOV.U32 R5, RZ, RZ, RZ ;  /* 0x000000ffff057224 */ /* 0x000fce00078e00ff */
.L_x_5:
[----:B------:R-:W-:-:S04]  /*0f40*/  LOP3.LUT R6, R6, 0x1, RZ, 0xc0, !PT ;  /* 0x0000000106067812 */ /* 0x000fc800078ec0ff */
[----:B------:R-:W-:-:S04]  /*0f50*/  ISETP.NE.U32.AND P0, PT, R6, 0x1, PT ;  /* 0x000000010600780c */ /* 0x000fc80003f05070 */
[----:B------:R-:W-:-:S13]  /*0f60*/  ISETP.NE.U32.AND.EX P0, PT, RZ, RZ, PT, P0 ;  /* 0x000000ffff00720c */ /* 0x000fda0003f05100 */
[----:B------:R-:W-:Y:S05]  /*0f70*/  @P0 EXIT ;  /* 0x000000000000094d */ /* 0x000fea0003800000 */
[----:B------:R-:W-:-:S05]  /*0f80*/  IMAD.IADD R11, R11, 0x1, R0 ;  /* 0x000000010b0b7824 */ /* 0x000fca00078e0200 */
[----:B------:R-:W-:Y:S02]  /*0f90*/  ISETP.GE.U32.AND P0, PT, R11, UR8, PT ;  /* 0x000000080b007c0c */ /* 0x000fe4000bf06070 */
[----:B------:R-:W-:-:S04]  /*0fa0*/  SHF.R.S32.HI R8, RZ, 0x1f, R11 ;  /* 0x0000001fff087819 */ /* 0x000fc8000001140b */
[----:B------:R-:W-:-:S04]  /*0fb0*/  ISETP.GE.U32.AND.EX P0, PT, R8, UR9, PT, P0 ;  /* 0x0000000908007c0c */ /* 0x000fc8000bf06100 */
[----:B------:R-:W-:-:S13]  /*0fc0*/  ISETP.LT.OR P0, PT, R11, RZ, P0 ;  /* 0x000000ff0b00720c */ /* 0x000fda0000701670 */
[----:B------:R-:W-:Y:S05]  /*0fd0*/  @P0 EXIT ;  /* 0x000000000000094d */ /* 0x000fea0003800000 */
[----:B-1----:R-:W1:Y:S01]  /*0fe0*/  LDC.64 R12, c[0x0][0x388] ;  /* 0x0000e200ff0c7b82 */ /* 0x002e620000000a00 */
[----:B------:R-:W2:Y:S07]  /*0ff0*/  LDG.E R9, desc[UR10][R2.64] ;  /* 0x0000000a02097981 */ /* 0x000eae000c1e1900 */
[----:B0-----:R-:W0:Y:S01]  /*1000*/  LDC.64 R6, c[0x0][0x380] ;  /* 0x0000e000ff067b82 */ /* 0x001e220000000a00 */
[----:B-1----:R-:W-:-:S04]  /*1010*/  LEA R4, P1, R0, R12, 0x2 ;  /* 0x0000000c00047211 */ /* 0x002fc800078210ff */
[----:B------:R-:W-:Y:S02]  /*1020*/  LEA.HI.X R5, R0, R13, R5, 0x2, P1 ;  /* 0x0000000d00057211 */ /* 0x000fe400008f1405 */
[----:B0-----:R-:W-:-:S04]  /*1030*/  LEA R6, P0, R11, R6, 0x2 ;  /* 0x000000060b067211 */ /* 0x001fc800078010ff */
[----:B------:R-:W2:Y:S01]  /*1040*/  LDG.E R5, desc[UR10][R4.64] ;  /* 0x0000000a04057981 */ /* 0x000ea2000c1e1900 */
[----:B------:R-:W-:-:S05]  /*1050*/  LEA.HI.X R7, R11, R7, R8, 0x2, P0 ;  /* 0x000000070b077211 */ /* 0x000fca00000f1408 */
[----:B------:R-:W2:Y:S02]  /*1060*/  LDG.E R6, desc[UR10][R6.64] ;  /* 0x0000000a06067981 */ /* 0x000ea4000c1e1900 */
[----:B--2---:R-:W-:-:S05]  /*1070*/  FFMA R9, R6, R5, R9 ;  /* 0x0000000506097223 */ /* 0x004fca0000000009 */
[----:B------:R-:W-:Y:S01]  /*1080*/  STG.E desc[UR10][R2.64], R9 ;  /* 0x0000000902007986 */ /* 0x000fe2000c10190a */
[----:B------:R-:W-:Y:S05]  /*1090*/  EXIT ;  /* 0x000000000000794d */ /* 0x000fea0003800000 */
.L_x_8:
[----:B------:R-:W-:-:S00]  /*10a0*/  BRA `(.L_x_8) ;  /* 0xfffffffc00fc7947 */ /* 0x000fc0000383ffff */
[----:B------:R-:W-:-:S00]  /*10b0*/  NOP ;  /* 0x0000000000007918 */ /* 0x000fc00000000000 */
        /* <DEDUP_REMOVED lines=12> */
.L_x_9:


//--------------------- .nv.shared.reserved.0     --------------------------
	.section	.nv.shared.reserved.0,"aw",@nobits
	.weak		__nv_reservedSMEM_offset_0_alias
	.size		__nv_reservedSMEM_offset_0_alias, 0, 64
	.other		__nv_reservedSMEM_offset_0_alias,@"STO_CUDA_RESERVED_SHARED STV_DEFAULT"
__nv_reservedSMEM_offset_0_alias:
	.zero		0
	.zero		64


//--------------------- .nv.constant0._Z21convolution_1D_KernelPfS_S_mm --------------------------
	.section	.nv.constant0._Z21convolution_1D_KernelPfS_S_mm,"a",@progbits
	.sectionflags	@""
	.align	4
.nv.constant0._Z21convolution_1D_KernelPfS_S_mm:
	.zero		936


//--------------------- SYMBOLS --------------------------

	.type		.nv.reservedSmem.offset0,@object
	.size		.nv.reservedSmem.offset0,0x4
